	.headerflags	@"EF_CUDA_TEXMODE_UNIFIED EF_CUDA_64BIT_ADDRESS EF_CUDA_ACCELERATORS EF_CUDA_SM90 EF_CUDA_VIRTUAL_SM(EF_CUDA_SM90)"
	.elftype	@"ET_EXEC"


//--------------------- .nv.info                  --------------------------
	.section	.nv.info,"",@"SHT_CUDA_INFO"
	.align	4


	//----- nvinfo : EIATTR_REGCOUNT
	.align		4
        /*0000*/ 	.byte	0x04, 0x2f
        /*0002*/ 	.short	(.L_2 - .L_1)
	.align		4
.L_1:
        /*0004*/ 	.word	index@(triton_poi_fused__to_copy_abs_add_div_exp_lift_fresh_log1p_mul_sign_sub_0)
        /*0008*/ 	.word	0x0000000f


	//----- nvinfo : EIATTR_MIN_STACK_SIZE
	.align		4
.L_2:
        /*000c*/ 	.byte	0x04, 0x12
        /*000e*/ 	.short	(.L_4 - .L_3)
	.align		4
.L_3:
        /*0010*/ 	.word	index@(triton_poi_fused__to_copy_abs_add_div_exp_lift_fresh_log1p_mul_sign_sub_0)
        /*0014*/ 	.word	0x00000000


	//----- nvinfo : EIATTR_FRAME_SIZE
	.align		4
.L_4:
        /*0018*/ 	.byte	0x04, 0x11
        /*001a*/ 	.short	(.L_6 - .L_5)
	.align		4
.L_5:
        /*001c*/ 	.word	index@(triton_poi_fused__to_copy_abs_add_div_exp_lift_fresh_log1p_mul_sign_sub_0)
        /*0020*/ 	.word	0x00000000


	//----- nvinfo : EIATTR_MIN_STACK_SIZE
	.align		4
.L_6:
        /*0024*/ 	.byte	0x04, 0x12
        /*0026*/ 	.short	(.L_8 - .L_7)
	.align		4
.L_7:
        /*0028*/ 	.word	index@(triton_poi_fused__to_copy_abs_add_div_exp_lift_fresh_log1p_mul_sign_sub_0)
        /*002c*/ 	.word	0x00000000
.L_8:


//--------------------- .nv.info.triton_poi_fused__to_copy_abs_add_div_exp_lift_fresh_log1p_mul_sign_sub_0 --------------------------
	.section	.nv.info.triton_poi_fused__to_copy_abs_add_div_exp_lift_fresh_log1p_mul_sign_sub_0,"",@"SHT_CUDA_INFO"
	.sectionflags	@""
	.align	4


	//----- nvinfo : EIATTR_CUDA_API_VERSION
	.align		4
        /*0000*/ 	.byte	0x04, 0x37
        /*0002*/ 	.short	(.L_10 - .L_9)
.L_9:
        /*0004*/ 	.word	0x0000007c


	//----- nvinfo : EIATTR_KPARAM_INFO
	.align		4
.L_10:
        /*0008*/ 	.byte	0x04, 0x17
        /*000a*/ 	.short	(.L_12 - .L_11)
.L_11:
        /*000c*/ 	.word	0x00000000
        /*0010*/ 	.short	0x0002
        /*0012*/ 	.short	0x0010
        /*0014*/ 	.byte	0x00, 0xf0, 0x11, 0x00


	//----- nvinfo : EIATTR_KPARAM_INFO
	.align		4
.L_12:
        /*0018*/ 	.byte	0x04, 0x17
        /*001a*/ 	.short	(.L_14 - .L_13)
.L_13:
        /*001c*/ 	.word	0x00000000
        /*0020*/ 	.short	0x0001
        /*0022*/ 	.short	0x0008
        /*0024*/ 	.byte	0x00, 0xf4, 0x21, 0x00


	//----- nvinfo : EIATTR_KPARAM_INFO
	.align		4
.L_14:
        /*0028*/ 	.byte	0x04, 0x17
        /*002a*/ 	.short	(.L_16 - .L_15)
.L_15:
        /*002c*/ 	.word	0x00000000
        /*0030*/ 	.short	0x0000
        /*0032*/ 	.short	0x0000
        /*0034*/ 	.byte	0x00, 0xf4, 0x21, 0x00


	//----- nvinfo : EIATTR_SPARSE_MMA_MASK
	.align		4
.L_16:
        /*0038*/ 	.byte	0x03, 0x50
        /*003a*/ 	.short	0x0000


	//----- nvinfo : EIATTR_MAXREG_COUNT
	.align		4
        /*003c*/ 	.byte	0x03, 0x1b
        /*003e*/ 	.short	0x00ff


	//----- nvinfo : EIATTR_EXIT_INSTR_OFFSETS
	.align		4
        /*0040*/ 	.byte	0x04, 0x1c
        /*0042*/ 	.short	(.L_18 - .L_17)


	//   ....[0]....
.L_17:
        /*0044*/ 	.word	0x00000900


	//   ....[1]....
        /*0048*/ 	.word	0x00000940


	//----- nvinfo : EIATTR_REQNTID
	.align		4
.L_18:
        /*004c*/ 	.byte	0x04, 0x10
        /*004e*/ 	.short	(.L_20 - .L_19)
.L_19:
        /*0050*/ 	.word	0x00000080
        /*0054*/ 	.word	0x00000001
        /*0058*/ 	.word	0x00000001


	//----- nvinfo : EIATTR_CRS_STACK_SIZE
	.align		4
.L_20:
        /*005c*/ 	.byte	0x04, 0x1e
        /*005e*/ 	.short	(.L_22 - .L_21)
.L_21:
        /*0060*/ 	.word	0x00000000


	//----- nvinfo : EIATTR_CBANK_PARAM_SIZE
	.align		4
.L_22:
        /*0064*/ 	.byte	0x03, 0x19
        /*0066*/ 	.short	0x0014


	//----- nvinfo : EIATTR_PARAM_CBANK
	.align		4
        /*0068*/ 	.byte	0x04, 0x0a
        /*006a*/ 	.short	(.L_24 - .L_23)
	.align		4
.L_23:
        /*006c*/ 	.word	index@(.nv.constant0.triton_poi_fused__to_copy_abs_add_div_exp_lift_fresh_log1p_mul_sign_sub_0)
        /*0070*/ 	.short	0x0210
        /*0072*/ 	.short	0x0014


	//----- nvinfo : EIATTR_SW_WAR
	.align		4
.L_24:
        /*0074*/ 	.byte	0x04, 0x36
        /*0076*/ 	.short	(.L_26 - .L_25)
.L_25:
        /*0078*/ 	.word	0x00000008
.L_26:


//--------------------- .nv.callgraph             --------------------------
	.section	.nv.callgraph,"",@"SHT_CUDA_CALLGRAPH"
	.align	4
	.sectionentsize	8
	.align		4
        /*0000*/ 	.word	0x00000000
	.align		4
        /*0004*/ 	.word	0xffffffff
	.align		4
        /*0008*/ 	.word	0x00000000
	.align		4
        /*000c*/ 	.word	0xfffffffe
	.align		4
        /*0010*/ 	.word	0x00000000
	.align		4
        /*0014*/ 	.word	0xfffffffd
	.align		4
        /*0018*/ 	.word	0x00000000
	.align		4
        /*001c*/ 	.word	0xfffffffc


//--------------------- .nv.constant4             --------------------------
	.section	.nv.constant4,"a",@progbits
	.align	8
	.align		8
.nv.constant4:
        /*0000*/ 	.dword	_$_str


//--------------------- .text.triton_poi_fused__to_copy_abs_add_div_exp_lift_fresh_log1p_mul_sign_sub_0 --------------------------
	.section	.text.triton_poi_fused__to_copy_abs_add_div_exp_lift_fresh_log1p_mul_sign_sub_0,"ax",@progbits
	.align	128
        .global         triton_poi_fused__to_copy_abs_add_div_exp_lift_fresh_log1p_mul_sign_sub_0
        .type           triton_poi_fused__to_copy_abs_add_div_exp_lift_fresh_log1p_mul_sign_sub_0,@function
        .size           triton_poi_fused__to_copy_abs_add_div_exp_lift_fresh_log1p_mul_sign_sub_0,(.L_x_7 - triton_poi_fused__to_copy_abs_add_div_exp_lift_fresh_log1p_mul_sign_sub_0)
        .other          triton_poi_fused__to_copy_abs_add_div_exp_lift_fresh_log1p_mul_sign_sub_0,@"STO_CUDA_ENTRY STV_DEFAULT"
triton_poi_fused__to_copy_abs_add_div_exp_lift_fresh_log1p_mul_sign_sub_0:
.text.triton_poi_fused__to_copy_abs_add_div_exp_lift_fresh_log1p_mul_sign_sub_0:
[----:B------:R-:W0:Y:S02]  /*0000*/  LDC R1, c[0x0][0x28] ;  /* 0x00000a00ff017b82 */ /* 0x000e240000000800 */
[----:B------:R-:W1:Y:S01]  /*0010*/  S2R R0, SR_TID.X ;  /* 0x0000000000007919 */ /* 0x000e620000002100 */
[----:B------:R-:W-:Y:S01]  /*0020*/  ULDC.64 UR4, c[0x0][0x208] ;  /* 0x0000820000047ab9 */ /* 0x000fe20000000a00 */
[----:B------:R-:W-:Y:S01]  /*0030*/  BSSY B0, `(.L_x_0) ;  /* 0x000000b000007945 */ /* 0x000fe20003800000 */
[----:B------:R-:W2:Y:S01]  /*0040*/  S2R R3, SR_CTAID.X ;  /* 0x0000000000037919 */ /* 0x000ea20000002500 */
[----:B-1----:R-:W-:-:S04]  /*0050*/  SHF.L.U32 R0, R0, 0x1, RZ ;  /* 0x0000000100007819 */ /* 0x002fc800000006ff */
[----:B------:R-:W-:-:S04]  /*0060*/  LOP3.LUT R0, R0, 0xfe, RZ, 0xc0, !PT ;  /* 0x000000fe00007812 */ /* 0x000fc800078ec0ff */
[----:B--2---:R-:W-:Y:S02]  /*0070*/  LEA R0, R3, R0, 0x8 ;  /* 0x0000000003007211 */ /* 0x004fe400078e40ff */
[----:B------:R-:W-:Y:S02]  /*0080*/  CS2R R2, SRZ ;  /* 0x0000000000027805 */ /* 0x000fe4000001ff00 */
[----:B------:R-:W-:-:S13]  /*0090*/  ISETP.GE.AND P0, PT, R0, 0x100, PT ;  /* 0x000001000000780c */ /* 0x000fda0003f06270 */
[----:B------:R-:W-:Y:S05]  /*00a0*/  @P0 BRA `(.L_x_1) ;  /* 0x00000000000c0947 */ /* 0x000fea0003800000 */
[----:B------:R-:W1:Y:S02]  /*00b0*/  LDC.64 R2, c[0x0][0x210] ;  /* 0x00008400ff027b82 */ /* 0x000e640000000a00 */
[----:B-1----:R-:W-:-:S06]  /*00c0*/  IMAD.WIDE R2, R0, 0x4, R2 ;  /* 0x0000000400027825 */ /* 0x002fcc00078e0202 */
[----:B------:R-:W5:Y:S02]  /*00d0*/  LDG.E.64 R2, desc[UR4][R2.64] ;  /* 0x0000000402027981 */ /* 0x000f64000c1e1b00 */
.L_x_1:
[----:B------:R-:W-:Y:S05]  /*00e0*/  BSYNC B0 ;  /* 0x0000000000007941 */ /* 0x000fea0003800000 */
.L_x_0:
[----:B-----5:R-:W-:Y:S01]  /*00f0*/  FMUL R4, |R2|, 63 ;  /* 0x427c000002047820 */ /* 0x020fe20000400200 */
[----:B------:R-:W-:Y:S01]  /*0100*/  FMUL R5, |R3|, 63 ;  /* 0x427c000003057820 */ /* 0x000fe20000400200 */
[----:B------:R-:W-:Y:S01]  /*0110*/  HFMA2.MMA R11, -RZ, RZ, 1.625, 0 ;  /* 0x3e800000ff0b7435 */ /* 0x000fe200000001ff */
[----:B------:R-:W-:Y:S01]  /*0120*/  MOV R12, 0x3d39bf78 ;  /* 0x3d39bf78000c7802 */ /* 0x000fe20000000f00 */
[C---:B------:R-:W-:Y:S01]  /*0130*/  FADD.FTZ.RZ R6, R4.reuse, 1 ;  /* 0x3f80000004067421 */ /* 0x040fe2000001c000 */
[C---:B------:R-:W-:Y:S01]  /*0140*/  FADD.FTZ.RZ R7, R5.reuse, 1 ;  /* 0x3f80000005077421 */ /* 0x040fe2000001c000 */
[----:B------:R-:W-:Y:S01]  /*0150*/  ISETP.GE.U32.AND P1, PT, R4, 0x7f800000, PT ;  /* 0x7f8000000400780c */ /* 0x000fe20003f26070 */
[----:B------:R-:W-:Y:S01]  /*0160*/  BSSY B0, `(.L_x_2) ;  /* 0x000002e000007945 */ /* 0x000fe20003800000 */
[----:B------:R-:W-:Y:S02]  /*0170*/  ISETP.GE.U32.AND P3, PT, R5, 0x7f800000, PT ;  /* 0x7f8000000500780c */ /* 0x000fe40003f66070 */
[----:B------:R-:W-:-:S02]  /*0180*/  IADD3 R6, R6, -0x3f400000, RZ ;  /* 0xc0c0000006067810 */ /* 0x000fc40007ffe0ff */
[----:B------:R-:W-:Y:S02]  /*0190*/  IADD3 R8, R7, -0x3f400000, RZ ;  /* 0xc0c0000007087810 */ /* 0x000fe40007ffe0ff */
[----:B------:R-:W-:Y:S02]  /*01a0*/  LOP3.LUT R7, R6, 0xff800000, RZ, 0xc0, !PT ;  /* 0xff80000006077812 */ /* 0x000fe400078ec0ff */
[----:B------:R-:W-:Y:S02]  /*01b0*/  LOP3.LUT R6, R8, 0xff800000, RZ, 0xc0, !PT ;  /* 0xff80000008067812 */ /* 0x000fe400078ec0ff */
[----:B------:R-:W-:Y:S02]  /*01c0*/  IADD3 R8, -R7, 0x40800000, RZ ;  /* 0x4080000007087810 */ /* 0x000fe40007ffe1ff */
[----:B------:R-:W-:Y:S02]  /*01d0*/  IADD3 R10, -R6, 0x40800000, RZ ;  /* 0x40800000060a7810 */ /* 0x000fe40007ffe1ff */
[----:B------:R-:W-:Y:S01]  /*01e0*/  IADD3 R9, R4, -R7, RZ ;  /* 0x8000000704097210 */ /* 0x000fe20007ffe0ff */
[-C--:B------:R-:W-:Y:S01]  /*01f0*/  FFMA.FTZ R8, R8, R11.reuse, -1 ;  /* 0xbf80000008087423 */ /* 0x080fe2000001000b */
[----:B------:R-:W-:Y:S01]  /*0200*/  I2FP.F32.S32 R7, R7 ;  /* 0x0000000700077245 */ /* 0x000fe20000201400 */
[----:B------:R-:W-:Y:S01]  /*0210*/  FFMA.FTZ R11, R10, R11, -1 ;  /* 0xbf8000000a0b7423 */ /* 0x000fe2000001000b */
[----:B------:R-:W-:Y:S01]  /*0220*/  IADD3 R10, R5, -R6, RZ ;  /* 0x80000006050a7210 */ /* 0x000fe20007ffe0ff */
[----:B------:R-:W-:Y:S01]  /*0230*/  FADD R9, R9, R8 ;  /* 0x0000000809097221 */ /* 0x000fe20000000000 */
[----:B------:R-:W-:Y:S01]  /*0240*/  I2FP.F32.S32 R6, R6 ;  /* 0x0000000600067245 */ /* 0x000fe20000201400 */
[----:B------:R-:W-:-:S02]  /*0250*/  FMUL R7, R7, 1.1920928955078125e-07 ;  /* 0x3400000007077820 */ /* 0x000fc40000400000 */
[----:B------:R-:W-:Y:S01]  /*0260*/  FADD R8, R10, R11 ;  /* 0x0000000b0a087221 */ /* 0x000fe20000000000 */
[CC--:B------:R-:W-:Y:S01]  /*0270*/  FFMA.FTZ R10, R9.reuse, -R12.reuse, 0.10546888411045074463 ;  /* 0x3dd80012090a7423 */ /* 0x0c0fe2000001080c */
[----:B------:R-:W-:Y:S02]  /*0280*/  FMUL R6, R6, 1.1920928955078125e-07 ;  /* 0x3400000006067820 */ /* 0x000fe40000400000 */
[----:B------:R-:W-:Y:S01]  /*0290*/  FFMA.FTZ R11, R8, -R12, 0.10546888411045074463 ;  /* 0x3dd80012080b7423 */ /* 0x000fe2000001080c */
[----:B------:R-:W-:-:S03]  /*02a0*/  FFMA.FTZ R10, R9, R10, -0.13229703903198242188 ;  /* 0xbe0778e0090a7423 */ /* 0x000fc6000001000a */
[----:B------:R-:W-:Y:S01]  /*02b0*/  FFMA.FTZ R11, R8, R11, -0.13229703903198242188 ;  /* 0xbe0778e0080b7423 */ /* 0x000fe2000001000b */
[----:B------:R-:W-:-:S03]  /*02c0*/  FFMA.FTZ R10, R9, R10, 0.14491446316242218018 ;  /* 0x3e146475090a7423 */ /* 0x000fc6000001000a */
[----:B------:R-:W-:Y:S01]  /*02d0*/  FFMA.FTZ R11, R8, R11, 0.14491446316242218018 ;  /* 0x3e146475080b7423 */ /* 0x000fe2000001000b */
[----:B------:R-:W-:-:S03]  /*02e0*/  FFMA.FTZ R10, R9, R10, -0.16641564667224884033 ;  /* 0xbe2a68dd090a7423 */ /* 0x000fc6000001000a */
[----:B------:R-:W-:Y:S01]  /*02f0*/  FFMA.FTZ R11, R8, R11, -0.16641564667224884033 ;  /* 0xbe2a68dd080b7423 */ /* 0x000fe2000001000b */
[----:B------:R-:W-:-:S03]  /*0300*/  FFMA.FTZ R10, R9, R10, 0.19988867640495300293 ;  /* 0x3e4caf9e090a7423 */ /* 0x000fc6000001000a */
[----:B------:R-:W-:Y:S01]  /*0310*/  FFMA.FTZ R11, R8, R11, 0.19988867640495300293 ;  /* 0x3e4caf9e080b7423 */ /* 0x000fe2000001000b */
[----:B------:R-:W-:-:S03]  /*0320*/  FFMA.FTZ R10, R9, R10, -0.25000196695327758789 ;  /* 0xbe800042090a7423 */ /* 0x000fc6000001000a */
[----:B------:R-:W-:Y:S01]  /*0330*/  FFMA.FTZ R11, R8, R11, -0.25000196695327758789 ;  /* 0xbe800042080b7423 */ /* 0x000fe2000001000b */
[----:B------:R-:W-:-:S03]  /*0340*/  FFMA.FTZ R10, R9, R10, 0.33333510160446166992 ;  /* 0x3eaaaae6090a7423 */ /* 0x000fc6000001000a */
[----:B------:R-:W-:Y:S01]  /*0350*/  FFMA.FTZ R11, R8, R11, 0.33333510160446166992 ;  /* 0x3eaaaae6080b7423 */ /* 0x000fe2000001000b */
[----:B------:R-:W-:-:S03]  /*0360*/  FFMA.FTZ R10, R9, R10, -0.5 ;  /* 0xbf000000090a7423 */ /* 0x000fc6000001000a */
[----:B------:R-:W-:Y:S01]  /*0370*/  FFMA.FTZ R11, R8, R11, -0.5 ;  /* 0xbf000000080b7423 */ /* 0x000fe2000001000b */
[----:B------:R-:W-:-:S03]  /*0380*/  FMUL R10, R9, R10 ;  /* 0x0000000a090a7220 */ /* 0x000fc60000400000 */
[----:B------:R-:W-:Y:S01]  /*0390*/  FMUL R11, R8, R11 ;  /* 0x0000000b080b7220 */ /* 0x000fe20000400000 */
[----:B------:R-:W-:-:S03]  /*03a0*/  FFMA.FTZ R10, R9, R10, R9 ;  /* 0x0000000a090a7223 */ /* 0x000fc60000010009 */
[----:B------:R-:W-:Y:S01]  /*03b0*/  FFMA.FTZ R11, R8, R11, R8 ;  /* 0x0000000b080b7223 */ /* 0x000fe20000010008 */
[----:B------:R-:W-:-:S03]  /*03c0*/  FFMA.FTZ R7, R7, 0.69314718246459960938, R10 ;  /* 0x3f31721807077823 */ /* 0x000fc6000001000a */
[----:B------:R-:W-:Y:S01]  /*03d0*/  FFMA.FTZ R6, R6, 0.69314718246459960938, R11 ;  /* 0x3f31721806067823 */ /* 0x000fe2000001000b */
[----:B------:R-:W-:Y:S06]  /*03e0*/  @!P1 BRA `(.L_x_3) ;  /* 0x0000000000149947 */ /* 0x000fec0003800000 */
[C---:B------:R-:W-:Y:S02]  /*03f0*/  ISETP.GE.AND P1, PT, R4.reuse, -0x407fffff, PT ;  /* 0xbf8000010400780c */ /* 0x040fe40003f26270 */
[----:B------:R-:W-:-:S11]  /*0400*/  FSETP.NEU.AND P2, PT, R4, RZ, PT ;  /* 0x000000ff0400720b */ /* 0x000fd60003f4d000 */
[----:B------:R-:W-:-:S05]  /*0410*/  @P1 MOV R9, 0x7f800000 ;  /* 0x7f80000000091802 */ /* 0x000fca0000000f00 */
[----:B------:R-:W-:-:S05]  /*0420*/  @P1 FFMA.FTZ R7, R4, R9, +INF ;  /* 0x7f80000004071423 */ /* 0x000fca0000010009 */
[----:B------:R-:W-:-:S07]  /*0430*/  FSEL R7, R7, -RZ, P2 ;  /* 0x800000ff07077208 */ /* 0x000fce0001000000 */
.L_x_3:
[----:B------:R-:W-:Y:S05]  /*0440*/  BSYNC B0 ;  /* 0x0000000000007941 */ /* 0x000fea0003800000 */
.L_x_2:
[----:B------:R-:W-:Y:S04]  /*0450*/  BSSY B0, `(.L_x_4) ;  /* 0x0000007000007945 */ /* 0x000fe80003800000 */
[----:B------:R-:W-:Y:S05]  /*0460*/  @!P3 BRA `(.L_x_5) ;  /* 0x000000000014b947 */ /* 0x000fea0003800000 */
[C---:B------:R-:W-:Y:S02]  /*0470*/  ISETP.GE.AND P1, PT, R5.reuse, -0x407fffff, PT ;  /* 0xbf8000010500780c */ /* 0x040fe40003f26270 */
[----:B------:R-:W-:-:S11]  /*0480*/  FSETP.NEU.AND P2, PT, R5, RZ, PT ;  /* 0x000000ff0500720b */ /* 0x000fd60003f4d000 */
[----:B------:R-:W-:-:S05]  /*0490*/  @P1 MOV R4, 0x7f800000 ;  /* 0x7f80000000041802 */ /* 0x000fca0000000f00 */
[----:B------:R-:W-:-:S05]  /*04a0*/  @P1 FFMA.FTZ R6, R5, R4, +INF ;  /* 0x7f80000005061423 */ /* 0x000fca0000010004 */
[----:B------:R-:W-:-:S07]  /*04b0*/  FSEL R6, R6, -RZ, P2 ;  /* 0x800000ff06067208 */ /* 0x000fce0001000000 */
.L_x_5:
[----:B------:R-:W-:Y:S05]  /*04c0*/  BSYNC B0 ;  /* 0x0000000000007941 */ /* 0x000fea0003800000 */
.L_x_4:
[C---:B------:R-:W-:Y:S01]  /*04d0*/  FSETP.GT.AND P1, PT, R3.reuse, RZ, PT ;  /* 0x000000ff0300720b */ /* 0x040fe20003f24000 */
[----:B------:R-:W-:Y:S01]  /*04e0*/  HFMA2.MMA R9, -RZ, RZ, 2, 0 ;  /* 0x40000000ff097435 */ /* 0x000fe200000001ff */
[----:B------:R-:W-:Y:S01]  /*04f0*/  FSETP.GEU.AND P3, PT, R3, RZ, PT ;  /* 0x000000ff0300720b */ /* 0x000fe20003f6e000 */
[----:B------:R-:W-:Y:S01]  /*0500*/  HFMA2.MMA R3, -RZ, RZ, 0, 0 ;  /* 0x00000000ff037435 */ /* 0x000fe200000001ff */
[C---:B------:R-:W-:Y:S01]  /*0510*/  FSETP.GT.AND P2, PT, R2.reuse, RZ, PT ;  /* 0x000000ff0200720b */ /* 0x040fe20003f44000 */
[----:B------:R-:W-:Y:S01]  /*0520*/  ULDC.64 UR6, c[0x0][0x218] ;  /* 0x0000860000067ab9 */ /* 0x000fe20000000a00 */
[----:B------:R-:W-:Y:S02]  /*0530*/  FSETP.GEU.AND P4, PT, R2, RZ, PT ;  /* 0x000000ff0200720b */ /* 0x000fe40003f8e000 */
[----:B------:R-:W-:Y:S02]  /*0540*/  SEL R4, RZ, 0x1, !P1 ;  /* 0x00000001ff047807 */ /* 0x000fe40004800000 */
[----:B------:R-:W-:-:S02]  /*0550*/  MOV R2, RZ ;  /* 0x000000ff00027202 */ /* 0x000fc40000000f00 */
[----:B------:R-:W-:Y:S02]  /*0560*/  MOV R8, 0x427c0000 ;  /* 0x427c000000087802 */ /* 0x000fe40000000f00 */
[----:B------:R-:W-:Y:S02]  /*0570*/  @!P1 IADD3 R3, RZ, -0x1, RZ ;  /* 0xffffffffff039810 */ /* 0x000fe40007ffe0ff */
[----:B------:R-:W-:Y:S02]  /*0580*/  @P3 IADD3 R3, R4, RZ, RZ ;  /* 0x000000ff04033210 */ /* 0x000fe40007ffe0ff */
[----:B------:R-:W-:Y:S02]  /*0590*/  SEL R4, RZ, 0x1, !P2 ;  /* 0x00000001ff047807 */ /* 0x000fe40005000000 */
[----:B------:R-:W-:Y:S02]  /*05a0*/  @!P2 IADD3 R2, RZ, -0x1, RZ ;  /* 0xffffffffff02a810 */ /* 0x000fe40007ffe0ff */
[----:B------:R-:W1:Y:S01]  /*05b0*/  I2F.S16 R3, R3 ;  /* 0x0000000300037306 */ /* 0x000e620000101400 */
[----:B------:R-:W-:Y:S01]  /*05c0*/  @P4 IADD3 R2, R4, RZ, RZ ;  /* 0x000000ff04024210 */ /* 0x000fe20007ffe0ff */
[----:B------:R-:W-:-:S06]  /*05d0*/  HFMA2.MMA R4, -RZ, RZ, 1.615234375, 0.53857421875 ;  /* 0x3e76384fff047435 */ /* 0x000fcc00000001ff */
[----:B------:R-:W2:Y:S01]  /*05e0*/  I2F.S16 R2, R2 ;  /* 0x0000000200027306 */ /* 0x000ea20000101400 */
[----:B-1----:R-:W-:-:S04]  /*05f0*/  FMUL R6, R3, R6 ;  /* 0x0000000603067220 */ /* 0x002fc80000400000 */
[----:B------:R-:W-:Y:S01]  /*0600*/  FFMA R6, R6, R4, 1 ;  /* 0x3f80000006067423 */ /* 0x000fe20000000004 */
[----:B--2---:R-:W-:-:S03]  /*0610*/  FMUL R7, R2, R7 ;  /* 0x0000000702077220 */ /* 0x004fc60000400000 */
[----:B------:R-:W-:Y:S01]  /*0620*/  FMUL R6, R6, 0.5 ;  /* 0x3f00000006067820 */ /* 0x000fe20000400000 */
[----:B------:R-:W-:-:S03]  /*0630*/  FFMA R7, R7, R4, 1 ;  /* 0x3f80000007077423 */ /* 0x000fc60000000004 */
[----:B------:R-:W-:Y:S01]  /*0640*/  FFMA R4, R6, R8, 0.5 ;  /* 0x3f00000006047423 */ /* 0x000fe20000000008 */
[----:B------:R-:W-:-:S05]  /*0650*/  FMUL R7, R7, 0.5 ;  /* 0x3f00000007077820 */ /* 0x000fca0000400000 */
[----:B------:R-:W1:Y:S01]  /*0660*/  F2I.S64.TRUNC R4, R4 ;  /* 0x0000000400047311 */ /* 0x000e62000020d900 */
[----:B------:R-:W-:-:S07]  /*0670*/  FFMA R2, R7, R8, 0.5 ;  /* 0x3f00000007027423 */ /* 0x000fce0000000008 */
[----:B------:R-:W2:Y:S08]  /*0680*/  F2I.S64.TRUNC R2, R2 ;  /* 0x0000000200027311 */ /* 0x000eb0000020d900 */
[----:B-1----:R-:W1:Y:S08]  /*0690*/  I2F.S64 R5, R4 ;  /* 0x0000000400057312 */ /* 0x002e700000301400 */
[----:B--2---:R-:W2:Y:S01]  /*06a0*/  I2F.S64 R3, R2 ;  /* 0x0000000200037312 */ /* 0x004ea20000301400 */
[----:B-1----:R-:W-:-:S04]  /*06b0*/  FMUL R6, R5, 0.015873016789555549622 ;  /* 0x3c82082105067820 */ /* 0x002fc80000400000 */
[----:B------:R-:W-:Y:S01]  /*06c0*/  FFMA R7, R6, R9, -1 ;  /* 0xbf80000006077423 */ /* 0x000fe20000000009 */
[----:B--2---:R-:W-:-:S04]  /*06d0*/  FMUL R6, R3, 0.015873016789555549622 ;  /* 0x3c82082103067820 */ /* 0x004fc80000400000 */
[C---:B------:R-:W-:Y:S01]  /*06e0*/  FSETP.GT.AND P2, PT, R7.reuse, RZ, PT ;  /* 0x000000ff0700720b */ /* 0x040fe20003f44000 */
[C---:B------:R-:W-:Y:S01]  /*06f0*/  FMUL R8, |R7|.reuse, 4.1588830947875976562 ;  /* 0x4085159207087820 */ /* 0x040fe20000400200 */
[----:B------:R-:W-:Y:S01]  /*0700*/  FSETP.GEU.AND P3, PT, R7, RZ, PT ;  /* 0x000000ff0700720b */ /* 0x000fe20003f6e000 */
[----:B------:R-:W-:Y:S01]  /*0710*/  FFMA R6, R6, R9, -1 ;  /* 0xbf80000006067423 */ /* 0x000fe20000000009 */
[----:B------:R-:W-:Y:S01]  /*0720*/  MOV R3, RZ ;  /* 0x000000ff00037202 */ /* 0x000fe20000000f00 */
[----:B------:R-:W-:Y:S01]  /*0730*/  FMUL R8, R8, 1.4426950216293334961 ;  /* 0x3fb8aa3b08087820 */ /* 0x000fe20000400000 */
[----:B------:R-:W-:Y:S01]  /*0740*/  SEL R2, RZ, 0x1, !P2 ;  /* 0x00000001ff027807 */ /* 0x000fe20005000000 */
[C---:B------:R-:W-:Y:S01]  /*0750*/  FMUL R4, |R6|.reuse, 4.1588830947875976562 ;  /* 0x4085159206047820 */ /* 0x040fe20000400200 */
[----:B------:R-:W-:Y:S02]  /*0760*/  FSETP.GEU.AND P4, PT, R6, RZ, PT ;  /* 0x000000ff0600720b */ /* 0x000fe40003f8e000 */
[----:B------:R-:W-:Y:S01]  /*0770*/  FSETP.GEU.AND P1, PT, R8, -126, PT ;  /* 0xc2fc00000800780b */ /* 0x000fe20003f2e000 */
[----:B------:R-:W-:Y:S01]  /*0780*/  FMUL R7, R4, 1.4426950216293334961 ;  /* 0x3fb8aa3b04077820 */ /* 0x000fe20000400000 */
[----:B------:R-:W-:Y:S01]  /*0790*/  HFMA2.MMA R4, -RZ, RZ, 0, 0 ;  /* 0x00000000ff047435 */ /* 0x000fe200000001ff */
[----:B------:R-:W-:-:S02]  /*07a0*/  @!P2 IADD3 R3, RZ, -0x1, RZ ;  /* 0xffffffffff03a810 */ /* 0x000fc40007ffe0ff */
[----:B------:R-:W-:Y:S02]  /*07b0*/  @P3 IADD3 R3, R2, RZ, RZ ;  /* 0x000000ff02033210 */ /* 0x000fe40007ffe0ff */
[----:B------:R-:W-:Y:S02]  /*07c0*/  FSETP.GEU.AND P2, PT, R7, -126, PT ;  /* 0xc2fc00000700780b */ /* 0x000fe40003f4e000 */
[----:B------:R-:W-:Y:S01]  /*07d0*/  FSETP.GT.AND P3, PT, R6, RZ, PT ;  /* 0x000000ff0600720b */ /* 0x000fe20003f64000 */
[----:B------:R1:W-:Y:S03]  /*07e0*/  I2F.S16 R5, R3 ;  /* 0x0000000300057306 */ /* 0x0003e60000101400 */
[----:B------:R-:W-:Y:S01]  /*07f0*/  @!P1 FMUL R8, R8, 0.5 ;  /* 0x3f00000008089820 */ /* 0x000fe20000400000 */
[----:B------:R-:W-:-:S04]  /*0800*/  SEL R2, RZ, 0x1, !P3 ;  /* 0x00000001ff027807 */ /* 0x000fc80005800000 */
[----:B------:R-:W2:Y:S01]  /*0810*/  MUFU.EX2 R9, R8 ;  /* 0x0000000800097308 */ /* 0x000ea20000000800 */
[----:B-1----:R-:W-:Y:S01]  /*0820*/  SHF.R.S32.HI R3, RZ, 0x1f, R0 ;  /* 0x0000001fff037819 */ /* 0x002fe20000011400 */
[----:B------:R-:W-:Y:S02]  /*0830*/  @!P2 FMUL R7, R7, 0.5 ;  /* 0x3f0000000707a820 */ /* 0x000fe40000400000 */
[----:B------:R-:W-:Y:S02]  /*0840*/  @!P3 IADD3 R4, RZ, -0x1, RZ ;  /* 0xffffffffff04b810 */ /* 0x000fe40007ffe0ff */
[----:B------:R-:W-:Y:S02]  /*0850*/  @P4 IADD3 R4, R2, RZ, RZ ;  /* 0x000000ff02044210 */ /* 0x000fe40007ffe0ff */
[----:B------:R-:W1:Y:S01]  /*0860*/  MUFU.EX2 R6, R7 ;  /* 0x0000000700067308 */ /* 0x000e620000000800 */
[----:B--2---:R-:W-:-:S07]  /*0870*/  @!P1 FMUL R9, R9, R9 ;  /* 0x0000000909099220 */ /* 0x004fce0000400000 */
[----:B------:R-:W2:Y:S01]  /*0880*/  I2F.S16 R4, R4 ;  /* 0x0000000400047306 */ /* 0x000ea20000101400 */
[----:B------:R-:W-:Y:S01]  /*0890*/  LEA R2, P1, R0, UR6, 0x2 ;  /* 0x0000000600027c11 */ /* 0x000fe2000f8210ff */
[----:B------:R-:W-:-:S03]  /*08a0*/  FADD R8, R9, -1 ;  /* 0xbf80000009087421 */ /* 0x000fc60000000000 */
[----:B------:R-:W-:Y:S01]  /*08b0*/  LEA.HI.X R3, R0, UR7, R3, 0x2, P1 ;  /* 0x0000000700037c11 */ /* 0x000fe200088f1403 */
[----:B-1----:R-:W-:Y:S01]  /*08c0*/  @!P2 FMUL R6, R6, R6 ;  /* 0x000000060606a220 */ /* 0x002fe20000400000 */
[----:B------:R-:W-:-:S03]  /*08d0*/  FMUL R5, R5, R8 ;  /* 0x0000000805057220 */ /* 0x000fc60000400000 */
[----:B------:R-:W-:-:S04]  /*08e0*/  FADD R9, R6, -1 ;  /* 0xbf80000006097421 */ /* 0x000fc80000000000 */
[----:B--2---:R-:W-:Y:S01]  /*08f0*/  FMUL R9, R4, R9 ;  /* 0x0000000904097220 */ /* 0x004fe20000400000 */
[----:B------:R-:W-:Y:S06]  /*0900*/  @P0 EXIT ;  /* 0x000000000000094d */ /* 0x000fec0003800000 */
[----:B------:R-:W-:Y:S01]  /*0910*/  FMUL R4, R9, 0.015873016789555549622 ;  /* 0x3c82082109047820 */ /* 0x000fe20000400000 */
[----:B------:R-:W-:-:S05]  /*0920*/  FMUL R5, R5, 0.015873016789555549622 ;  /* 0x3c82082105057820 */ /* 0x000fca0000400000 */
[----:B------:R-:W-:Y:S01]  /*0930*/  STG.E.64 desc[UR4][R2.64], R4 ;  /* 0x0000000402007986 */ /* 0x000fe2000c101b04 */
[----:B------:R-:W-:Y:S05]  /*0940*/  EXIT ;  /* 0x000000000000794d */ /* 0x000fea0003800000 */
.L_x_6:
[----:B------:R-:W-:-:S00]  /*0950*/  BRA `(.L_x_6) ;  /* 0xfffffffc00fc7947 */ /* 0x000fc0000383ffff */
[----:B------:R-:W-:-:S00]  /*0960*/  NOP ;  /* 0x0000000000007918 */ /* 0x000fc00000000000 */
        /* <DEDUP_REMOVED lines=9> */
.L_x_7:


//--------------------- .nv.global.init           --------------------------
	.section	.nv.global.init,"aw",@progbits
.nv.global.init:
	.type		_$_str,@object
	.size		_$_str,(.L_0 - _$_str)
_$_str:
        /*0000*/ 	.byte	0x5f, 0x5f, 0x43, 0x55, 0x44, 0x41, 0x5f, 0x46, 0x54, 0x5a, 0x00
.L_0:


//--------------------- .nv.constant0.triton_poi_fused__to_copy_abs_add_div_exp_lift_fresh_log1p_mul_sign_sub_0 --------------------------
	.section	.nv.constant0.triton_poi_fused__to_copy_abs_add_div_exp_lift_fresh_log1p_mul_sign_sub_0,"a",@progbits
	.sectionflags	@""
	.align	4
.nv.constant0.triton_poi_fused__to_copy_abs_add_div_exp_lift_fresh_log1p_mul_sign_sub_0:
	.zero		548
